//
// Generated by NVIDIA NVVM Compiler
//
// Compiler Build ID: CL-36424714
// Cuda compilation tools, release 13.0, V13.0.88
// Based on NVVM 20.0.0
//

.version 9.0
.target sm_100
.address_size 64

	// .globl	_Z8GPU_ConvPiS_S_iiiiii
// _ZZ8GPU_ConvPiS_S_iiiiiiE9memShared has been demoted

.visible .entry _Z8GPU_ConvPiS_S_iiiiii(
	.param .u64 .ptr .align 1 _Z8GPU_ConvPiS_S_iiiiii_param_0,
	.param .u64 .ptr .align 1 _Z8GPU_ConvPiS_S_iiiiii_param_1,
	.param .u64 .ptr .align 1 _Z8GPU_ConvPiS_S_iiiiii_param_2,
	.param .u32 _Z8GPU_ConvPiS_S_iiiiii_param_3,
	.param .u32 _Z8GPU_ConvPiS_S_iiiiii_param_4,
	.param .u32 _Z8GPU_ConvPiS_S_iiiiii_param_5,
	.param .u32 _Z8GPU_ConvPiS_S_iiiiii_param_6,
	.param .u32 _Z8GPU_ConvPiS_S_iiiiii_param_7,
	.param .u32 _Z8GPU_ConvPiS_S_iiiiii_param_8
)
{
	.reg .pred 	%p<7>;
	.reg .b32 	%r<50>;
	.reg .b64 	%rd<11>;
	// demoted variable
	.shared .align 4 .b8 _ZZ8GPU_ConvPiS_S_iiiiiiE9memShared[1024];
	ld.param.u64 	%rd1, [_Z8GPU_ConvPiS_S_iiiiii_param_0];
	ld.param.u64 	%rd2, [_Z8GPU_ConvPiS_S_iiiiii_param_1];
	ld.param.u64 	%rd3, [_Z8GPU_ConvPiS_S_iiiiii_param_2];
	mov.u32 	%r8, %ctaid.x;
	mov.u32 	%r1, %tid.x;
	mad.lo.s32 	%r2, %r8, 14, %r1;
	mov.u32 	%r9, %ctaid.y;
	mov.u32 	%r3, %tid.y;
	mad.lo.s32 	%r4, %r9, 14, %r3;
	add.s32 	%r5, %r4, -2;
	add.s32 	%r6, %r2, -2;
	or.b32  	%r10, %r5, %r6;
	setp.gt.u32 	%p1, %r10, 15;
	shl.b32 	%r11, %r3, 6;
	mov.u32 	%r12, _ZZ8GPU_ConvPiS_S_iiiiiiE9memShared;
	add.s32 	%r13, %r12, %r11;
	shl.b32 	%r14, %r1, 2;
	add.s32 	%r7, %r13, %r14;
	@%p1 bra 	$L__BB0_2;
	cvta.to.global.u64 	%rd4, %rd1;
	shl.b32 	%r16, %r6, 4;
	add.s32 	%r17, %r16, %r5;
	mul.wide.u32 	%rd5, %r17, 4;
	add.s64 	%rd6, %rd4, %rd5;
	ld.global.u32 	%r18, [%rd6];
	st.shared.u32 	[%r7], %r18;
	bra.uni 	$L__BB0_3;
$L__BB0_2:
	mov.b32 	%r15, 0;
	st.shared.u32 	[%r7], %r15;
$L__BB0_3:
	bar.sync 	0;
	max.u32 	%r20, %r3, %r1;
	setp.gt.u32 	%p2, %r20, 13;
	setp.gt.u32 	%p3, %r4, 11;
	or.pred  	%p4, %p2, %p3;
	setp.gt.s32 	%p5, %r2, 11;
	or.pred  	%p6, %p5, %p4;
	@%p6 bra 	$L__BB0_5;
	cvta.to.global.u64 	%rd7, %rd3;
	ld.shared.u32 	%r22, [%r7];
	ld.global.u32 	%r23, [%rd7];
	mul.lo.s32 	%r24, %r23, %r22;
	ld.shared.u32 	%r25, [%r7+4];
	ld.global.u32 	%r26, [%rd7+12];
	mad.lo.s32 	%r27, %r26, %r25, %r24;
	ld.shared.u32 	%r28, [%r7+8];
	ld.global.u32 	%r29, [%rd7+24];
	mad.lo.s32 	%r30, %r29, %r28, %r27;
	ld.shared.u32 	%r31, [%r7+64];
	ld.global.u32 	%r32, [%rd7+4];
	mad.lo.s32 	%r33, %r32, %r31, %r30;
	ld.shared.u32 	%r34, [%r7+68];
	ld.global.u32 	%r35, [%rd7+16];
	mad.lo.s32 	%r36, %r35, %r34, %r33;
	ld.shared.u32 	%r37, [%r7+72];
	ld.global.u32 	%r38, [%rd7+28];
	mad.lo.s32 	%r39, %r38, %r37, %r36;
	ld.shared.u32 	%r40, [%r7+128];
	ld.global.u32 	%r41, [%rd7+8];
	mad.lo.s32 	%r42, %r41, %r40, %r39;
	ld.shared.u32 	%r43, [%r7+132];
	ld.global.u32 	%r44, [%rd7+20];
	mad.lo.s32 	%r45, %r44, %r43, %r42;
	ld.shared.u32 	%r46, [%r7+136];
	ld.global.u32 	%r47, [%rd7+32];
	mad.lo.s32 	%r48, %r47, %r46, %r45;
	mad.lo.s32 	%r49, %r2, 14, %r4;
	cvta.to.global.u64 	%rd8, %rd2;
	mul.wide.s32 	%rd9, %r49, 4;
	add.s64 	%rd10, %rd8, %rd9;
	st.global.u32 	[%rd10], %r48;
$L__BB0_5:
	ret;

}


// ===== COMPILED SASS (sm_100) =====

	.target	sm_100

	.elftype	@"ET_EXEC"


//--------------------- .note.nv.tkinfo           --------------------------
	.section	.note.nv.tkinfo,"",@"SHT_NOTE"
	.sectionflags	@"SHF_NOTE_NV_TKINFO"
	.tkinfo
        /*0018*/ 	.word	0x00000002
        /*0030*/ 	.string	""
        /*0030*/ 	.string	"ptxas"
        /*0030*/ 	.string	"Cuda compilation tools, release 13.0, V13.0.88"
        /*0030*/ 	.string	"Build cuda_13.0.r13.0/compiler.36424714_0"
        /*0030*/ 	.string	"-arch sm_100 -m 64 "



//--------------------- .note.nv.cuinfo           --------------------------
	.section	.note.nv.cuinfo,"",@"SHT_NOTE"
	.sectionflags	@"SHF_NOTE_NV_CUINFO"
        /*0018*/ 	.short	0x0002
        /*001a*/ 	.short	0x0064
        /*001c*/ 	.short	0x0082
	.zero		2


//--------------------- .nv.info                  --------------------------
	.section	.nv.info,"",@"SHT_CUDA_INFO"
	.align	4


	//----- nvinfo : EIATTR_REGCOUNT
	.align		4
        /*0000*/ 	.byte	0x04, 0x2f
        /*0002*/ 	.short	(.L_1 - .L_0)
	.align		4
.L_0:
        /*0004*/ 	.word	index@(_Z8GPU_ConvPiS_S_iiiiii)
        /*0008*/ 	.word	0x0000001a


	//----- nvinfo : EIATTR_FRAME_SIZE
	.align		4
.L_1:
        /*000c*/ 	.byte	0x04, 0x11
        /*000e*/ 	.short	(.L_3 - .L_2)
	.align		4
.L_2:
        /*0010*/ 	.word	index@(_Z8GPU_ConvPiS_S_iiiiii)
        /*0014*/ 	.word	0x00000000


	//----- nvinfo : EIATTR_MIN_STACK_SIZE
	.align		4
.L_3:
        /*0018*/ 	.byte	0x04, 0x12
        /*001a*/ 	.short	(.L_5 - .L_4)
	.align		4
.L_4:
        /*001c*/ 	.word	index@(_Z8GPU_ConvPiS_S_iiiiii)
        /*0020*/ 	.word	0x00000000
.L_5:


//--------------------- .nv.compat                --------------------------
	.section	.nv.compat,"",@"SHT_CUDA_COMPAT_INFO"
	.align	4
        /*0000*/ 	.byte	0x02, 0x09, 0x00, 0x00, 0x02, 0x02, 0x01, 0x00, 0x02, 0x05, 0x05, 0x00, 0x03, 0x07, 0x01, 0x01
        /*0010*/ 	.byte	0x02, 0x03, 0x00, 0x00, 0x02, 0x06, 0x01, 0x00, 0x04, 0x0b, 0x08, 0x00, 0x09, 0x00, 0x00, 0x00
        /*0020*/ 	.byte	0x00, 0x00, 0x00, 0x00


//--------------------- .nv.info._Z8GPU_ConvPiS_S_iiiiii --------------------------
	.section	.nv.info._Z8GPU_ConvPiS_S_iiiiii,"",@"SHT_CUDA_INFO"
	.sectionflags	@""
	.align	4


	//----- nvinfo : EIATTR_CUDA_API_VERSION
	.align		4
        /*0000*/ 	.byte	0x04, 0x37
        /*0002*/ 	.short	(.L_7 - .L_6)
.L_6:
        /*0004*/ 	.word	0x00000082


	//----- nvinfo : EIATTR_KPARAM_INFO
	.align		4
.L_7:
        /*0008*/ 	.byte	0x04, 0x17
        /*000a*/ 	.short	(.L_9 - .L_8)
.L_8:
        /*000c*/ 	.word	0x00000000
        /*0010*/ 	.short	0x0008
        /*0012*/ 	.short	0x002c
        /*0014*/ 	.byte	0x00, 0xf0, 0x11, 0x00


	//----- nvinfo : EIATTR_KPARAM_INFO
	.align		4
.L_9:
        /*0018*/ 	.byte	0x04, 0x17
        /*001a*/ 	.short	(.L_11 - .L_10)
.L_10:
        /*001c*/ 	.word	0x00000000
        /*0020*/ 	.short	0x0007
        /*0022*/ 	.short	0x0028
        /*0024*/ 	.byte	0x00, 0xf0, 0x11, 0x00


	//----- nvinfo : EIATTR_KPARAM_INFO
	.align		4
.L_11:
        /*0028*/ 	.byte	0x04, 0x17
        /*002a*/ 	.short	(.L_13 - .L_12)
.L_12:
        /*002c*/ 	.word	0x00000000
        /*0030*/ 	.short	0x0006
        /*0032*/ 	.short	0x0024
        /*0034*/ 	.byte	0x00, 0xf0, 0x11, 0x00


	//----- nvinfo : EIATTR_KPARAM_INFO
	.align		4
.L_13:
        /*0038*/ 	.byte	0x04, 0x17
        /*003a*/ 	.short	(.L_15 - .L_14)
.L_14:
        /*003c*/ 	.word	0x00000000
        /*0040*/ 	.short	0x0005
        /*0042*/ 	.short	0x0020
        /*0044*/ 	.byte	0x00, 0xf0, 0x11, 0x00


	//----- nvinfo : EIATTR_KPARAM_INFO
	.align		4
.L_15:
        /*0048*/ 	.byte	0x04, 0x17
        /*004a*/ 	.short	(.L_17 - .L_16)
.L_16:
        /*004c*/ 	.word	0x00000000
        /*0050*/ 	.short	0x0004
        /*0052*/ 	.short	0x001c
        /*0054*/ 	.byte	0x00, 0xf0, 0x11, 0x00


	//----- nvinfo : EIATTR_KPARAM_INFO
	.align		4
.L_17:
        /*0058*/ 	.byte	0x04, 0x17
        /*005a*/ 	.short	(.L_19 - .L_18)
.L_18:
        /*005c*/ 	.word	0x00000000
        /*0060*/ 	.short	0x0003
        /*0062*/ 	.short	0x0018
        /*0064*/ 	.byte	0x00, 0xf0, 0x11, 0x00


	//----- nvinfo : EIATTR_KPARAM_INFO
	.align		4
.L_19:
        /*0068*/ 	.byte	0x04, 0x17
        /*006a*/ 	.short	(.L_21 - .L_20)
.L_20:
        /*006c*/ 	.word	0x00000000
        /*0070*/ 	.short	0x0002
        /*0072*/ 	.short	0x0010
        /*0074*/ 	.byte	0x00, 0xf5, 0x21, 0x00


	//----- nvinfo : EIATTR_KPARAM_INFO
	.align		4
.L_21:
        /*0078*/ 	.byte	0x04, 0x17
        /*007a*/ 	.short	(.L_23 - .L_22)
.L_22:
        /*007c*/ 	.word	0x00000000
        /*0080*/ 	.short	0x0001
        /*0082*/ 	.short	0x0008
        /*0084*/ 	.byte	0x00, 0xf5, 0x21, 0x00


	//----- nvinfo : EIATTR_KPARAM_INFO
	.align		4
.L_23:
        /*0088*/ 	.byte	0x04, 0x17
        /*008a*/ 	.short	(.L_25 - .L_24)
.L_24:
        /*008c*/ 	.word	0x00000000
        /*0090*/ 	.short	0x0000
        /*0092*/ 	.short	0x0000
        /*0094*/ 	.byte	0x00, 0xf5, 0x21, 0x00


	//----- nvinfo : EIATTR_SPARSE_MMA_MASK
	.align		4
.L_25:
        /*0098*/ 	.byte	0x03, 0x50
        /*009a*/ 	.short	0x0000


	//----- nvinfo : EIATTR_MAXREG_COUNT
	.align		4
        /*009c*/ 	.byte	0x03, 0x1b
        /*009e*/ 	.short	0x00ff


	//----- nvinfo : EIATTR_NUM_BARRIERS
	.align		4
        /*00a0*/ 	.byte	0x02, 0x4c
        /*00a2*/ 	.byte	0x01
	.zero		1


	//----- nvinfo : EIATTR_MERCURY_ISA_VERSION
	.align		4
        /*00a4*/ 	.byte	0x03, 0x5f
        /*00a6*/ 	.short	0x0101


	//----- nvinfo : EIATTR_VRC_CTA_INIT_COUNT
	.align		4
        /*00a8*/ 	.byte	0x02, 0x4a
	.zero		1
	.zero		1


	//----- nvinfo : EIATTR_EXIT_INSTR_OFFSETS
	.align		4
        /*00ac*/ 	.byte	0x04, 0x1c
        /*00ae*/ 	.short	(.L_27 - .L_26)


	//   ....[0]....
.L_26:
        /*00b0*/ 	.word	0x000001c0


	//   ....[1]....
        /*00b4*/ 	.word	0x000003d0


	//----- nvinfo : EIATTR_CBANK_PARAM_SIZE
	.align		4
.L_27:
        /*00b8*/ 	.byte	0x03, 0x19
        /*00ba*/ 	.short	0x0030


	//----- nvinfo : EIATTR_PARAM_CBANK
	.align		4
        /*00bc*/ 	.byte	0x04, 0x0a
        /*00be*/ 	.short	(.L_29 - .L_28)
	.align		4
.L_28:
        /*00c0*/ 	.word	index@(.nv.constant0._Z8GPU_ConvPiS_S_iiiiii)
        /*00c4*/ 	.short	0x0380
        /*00c6*/ 	.short	0x0030


	//----- nvinfo : EIATTR_SW_WAR
	.align		4
.L_29:
        /*00c8*/ 	.byte	0x04, 0x36
        /*00ca*/ 	.short	(.L_31 - .L_30)
.L_30:
        /*00cc*/ 	.word	0x00000008
.L_31:


//--------------------- .nv.callgraph             --------------------------
	.section	.nv.callgraph,"",@"SHT_CUDA_CALLGRAPH"
	.align	4
	.sectionentsize	8
	.align		4
        /*0000*/ 	.word	0x00000000
	.align		4
        /*0004*/ 	.word	0xffffffff
	.align		4
        /*0008*/ 	.word	0x00000000
	.align		4
        /*000c*/ 	.word	0xfffffffe
	.align		4
        /*0010*/ 	.word	0x00000000
	.align		4
        /*0014*/ 	.word	0xfffffffd
	.align		4
        /*0018*/ 	.word	0x00000000
	.align		4
        /*001c*/ 	.word	0xfffffffc


//--------------------- .text._Z8GPU_ConvPiS_S_iiiiii --------------------------
	.section	.text._Z8GPU_ConvPiS_S_iiiiii,"ax",@progbits
	.align	128
        .global         _Z8GPU_ConvPiS_S_iiiiii
        .type           _Z8GPU_ConvPiS_S_iiiiii,@function
        .size           _Z8GPU_ConvPiS_S_iiiiii,(.L_x_1 - _Z8GPU_ConvPiS_S_iiiiii)
        .other          _Z8GPU_ConvPiS_S_iiiiii,@"STO_CUDA_ENTRY STV_DEFAULT"
_Z8GPU_ConvPiS_S_iiiiii:
.text._Z8GPU_ConvPiS_S_iiiiii:
[----:B------:R-:W-:Y:S01]  /*0000*/  LDC R1, c[0x0][0x37c] ;  /* 0x0000df00ff017b82 */ /* 0x000fe20000000800 */
[----:B------:R-:W0:Y:S01]  /*0010*/  S2R R0, SR_CTAID.Y ;  /* 0x0000000000007919 */ /* 0x000e220000002600 */
[----:B------:R-:W1:Y:S01]  /*0020*/  LDCU.64 UR6, c[0x0][0x358] ;  /* 0x00006b00ff0677ac */ /* 0x000e620008000a00 */
[----:B------:R-:W0:Y:S01]  /*0030*/  S2R R9, SR_TID.Y ;  /* 0x0000000000097919 */ /* 0x000e220000002200 */
[----:B------:R-:W2:Y:S01]  /*0040*/  S2R R3, SR_CTAID.X ;  /* 0x0000000000037919 */ /* 0x000ea20000002500 */
[----:B------:R-:W2:Y:S01]  /*0050*/  S2R R10, SR_TID.X ;  /* 0x00000000000a7919 */ /* 0x000ea20000002100 */
[----:B0-----:R-:W-:-:S05]  /*0060*/  IMAD R0, R0, 0xe, R9 ;  /* 0x0000000e00007824 */ /* 0x001fca00078e0209 */
[----:B------:R-:W-:Y:S01]  /*0070*/  IADD3 R2, PT, PT, R0, -0x2, RZ ;  /* 0xfffffffe00027810 */ /* 0x000fe20007ffe0ff */
[----:B--2---:R-:W-:-:S05]  /*0080*/  IMAD R3, R3, 0xe, R10 ;  /* 0x0000000e03037824 */ /* 0x004fca00078e020a */
[----:B------:R-:W-:-:S04]  /*0090*/  IADD3 R7, PT, PT, R3, -0x2, RZ ;  /* 0xfffffffe03077810 */ /* 0x000fc80007ffe0ff */
[----:B------:R-:W-:-:S04]  /*00a0*/  LOP3.LUT R4, R2, R7, RZ, 0xfc, !PT ;  /* 0x0000000702047212 */ /* 0x000fc800078efcff */
[----:B------:R-:W-:-:S13]  /*00b0*/  ISETP.GT.U32.AND P1, PT, R4, 0xf, PT ;  /* 0x0000000f0400780c */ /* 0x000fda0003f24070 */
[----:B------:R-:W0:Y:S01]  /*00c0*/  @!P1 LDC.64 R4, c[0x0][0x380] ;  /* 0x0000e000ff049b82 */ /* 0x000e220000000a00 */
[----:B------:R-:W-:-:S05]  /*00d0*/  @!P1 LEA R7, R7, R2, 0x4 ;  /* 0x0000000207079211 */ /* 0x000fca00078e20ff */
[----:B0-----:R-:W-:-:S06]  /*00e0*/  @!P1 IMAD.WIDE.U32 R4, R7, 0x4, R4 ;  /* 0x0000000407049825 */ /* 0x001fcc00078e0004 */
[----:B-1----:R-:W2:Y:S01]  /*00f0*/  @!P1 LDG.E R5, desc[UR6][R4.64] ;  /* 0x0000000604059981 */ /* 0x002ea2000c1e1900 */
[----:B------:R-:W0:Y:S01]  /*0100*/  S2UR UR5, SR_CgaCtaId ;  /* 0x00000000000579c3 */ /* 0x000e220000008800 */
[----:B------:R-:W-:Y:S01]  /*0110*/  UMOV UR4, 0x400 ;  /* 0x0000040000047882 */ /* 0x000fe20000000000 */
[----:B------:R-:W-:Y:S02]  /*0120*/  VIMNMX.U32 R2, PT, PT, R10, R9, !PT ;  /* 0x000000090a027248 */ /* 0x000fe40007fe0000 */
[----:B------:R-:W-:-:S04]  /*0130*/  ISETP.GT.U32.AND P0, PT, R0, 0xb, PT ;  /* 0x0000000b0000780c */ /* 0x000fc80003f04070 */
[----:B------:R-:W-:-:S04]  /*0140*/  ISETP.GT.U32.OR P0, PT, R2, 0xd, P0 ;  /* 0x0000000d0200780c */ /* 0x000fc80000704470 */
[----:B------:R-:W-:Y:S01]  /*0150*/  ISETP.GT.OR P0, PT, R3, 0xb, P0 ;  /* 0x0000000b0300780c */ /* 0x000fe20000704670 */
[----:B0-----:R-:W-:-:S06]  /*0160*/  ULEA UR4, UR5, UR4, 0x18 ;  /* 0x0000000405047291 */ /* 0x001fcc000f8ec0ff */
[----:B------:R-:W-:-:S04]  /*0170*/  LEA R2, R9, UR4, 0x6 ;  /* 0x0000000409027c11 */ /* 0x000fc8000f8e30ff */
[----:B------:R-:W-:-:S05]  /*0180*/  LEA R10, R10, R2, 0x2 ;  /* 0x000000020a0a7211 */ /* 0x000fca00078e10ff */
[----:B--2---:R0:W-:Y:S04]  /*0190*/  @!P1 STS [R10], R5 ;  /* 0x000000050a009388 */ /* 0x0041e80000000800 */
[----:B------:R0:W-:Y:S01]  /*01a0*/  @P1 STS [R10], RZ ;  /* 0x000000ff0a001388 */ /* 0x0001e20000000800 */
[----:B------:R-:W-:Y:S06]  /*01b0*/  BAR.SYNC.DEFER_BLOCKING 0x0 ;  /* 0x0000000000007b1d */ /* 0x000fec0000010000 */
[----:B------:R-:W-:Y:S05]  /*01c0*/  @P0 EXIT ;  /* 0x000000000000094d */ /* 0x000fea0003800000 */
[----:B0-----:R-:W0:Y:S01]  /*01d0*/  LDC.64 R4, c[0x0][0x390] ;  /* 0x0000e400ff047b82 */ /* 0x001e220000000a00 */
[----:B------:R-:W1:Y:S04]  /*01e0*/  LDS R12, [R10] ;  /* 0x000000000a0c7984 */ /* 0x000e680000000800 */
[----:B------:R-:W2:Y:S04]  /*01f0*/  LDS R15, [R10+0x4] ;  /* 0x000004000a0f7984 */ /* 0x000ea80000000800 */
[----:B------:R-:W3:Y:S04]  /*0200*/  LDS R17, [R10+0x8] ;  /* 0x000008000a117984 */ /* 0x000ee80000000800 */
[----:B------:R-:W4:Y:S04]  /*0210*/  LDS R19, [R10+0x40] ;  /* 0x000040000a137984 */ /* 0x000f280000000800 */
[----:B------:R-:W5:Y:S04]  /*0220*/  LDS R21, [R10+0x44] ;  /* 0x000044000a157984 */ /* 0x000f680000000800 */
[----:B------:R-:W5:Y:S04]  /*0230*/  LDS R22, [R10+0x48] ;  /* 0x000048000a167984 */ /* 0x000f680000000800 */
[----:B0-----:R-:W1:Y:S04]  /*0240*/  LDG.E R13, desc[UR6][R4.64] ;  /* 0x00000006040d7981 */ /* 0x001e68000c1e1900 */
[----:B------:R-:W2:Y:S04]  /*0250*/  LDG.E R14, desc[UR6][R4.64+0xc] ;  /* 0x00000c06040e7981 */ /* 0x000ea8000c1e1900 */
[----:B------:R-:W3:Y:S04]  /*0260*/  LDG.E R16, desc[UR6][R4.64+0x18] ;  /* 0x0000180604107981 */ /* 0x000ee8000c1e1900 */
[----:B------:R-:W4:Y:S04]  /*0270*/  LDG.E R18, desc[UR6][R4.64+0x4] ;  /* 0x0000040604127981 */ /* 0x000f28000c1e1900 */
[----:B------:R-:W5:Y:S04]  /*0280*/  LDG.E R20, desc[UR6][R4.64+0x10] ;  /* 0x0000100604147981 */ /* 0x000f68000c1e1900 */
[----:B------:R-:W5:Y:S04]  /*0290*/  LDG.E R8, desc[UR6][R4.64+0x1c] ;  /* 0x00001c0604087981 */ /* 0x000f68000c1e1900 */
[----:B------:R-:W5:Y:S04]  /*02a0*/  LDG.E R7, desc[UR6][R4.64+0x8] ;  /* 0x0000080604077981 */ /* 0x000f68000c1e1900 */
[----:B------:R-:W5:Y:S04]  /*02b0*/  LDG.E R6, desc[UR6][R4.64+0x14] ;  /* 0x0000140604067981 */ /* 0x000f68000c1e1900 */
[----:B------:R0:W5:Y:S01]  /*02c0*/  LDG.E R2, desc[UR6][R4.64+0x20] ;  /* 0x0000200604027981 */ /* 0x000162000c1e1900 */
[----:B------:R-:W-:-:S03]  /*02d0*/  IMAD R3, R3, 0xe, R0 ;  /* 0x0000000e03037824 */ /* 0x000fc600078e0200 */
[----:B------:R-:W5:Y:S04]  /*02e0*/  LDS R23, [R10+0x80] ;  /* 0x000080000a177984 */ /* 0x000f680000000800 */
[----:B------:R-:W5:Y:S01]  /*02f0*/  LDS R11, [R10+0x84] ;  /* 0x000084000a0b7984 */ /* 0x000f620000000800 */
[----:B0-----:R-:W0:Y:S03]  /*0300*/  LDC.64 R4, c[0x0][0x388] ;  /* 0x0000e200ff047b82 */ /* 0x001e260000000a00 */
[----:B------:R-:W5:Y:S01]  /*0310*/  LDS R9, [R10+0x88] ;  /* 0x000088000a097984 */ /* 0x000f620000000800 */
[----:B0-----:R-:W-:-:S04]  /*0320*/  IMAD.WIDE R4, R3, 0x4, R4 ;  /* 0x0000000403047825 */ /* 0x001fc800078e0204 */
[----:B-1----:R-:W-:-:S04]  /*0330*/  IMAD R12, R12, R13, RZ ;  /* 0x0000000d0c0c7224 */ /* 0x002fc800078e02ff */
[----:B--2---:R-:W-:-:S04]  /*0340*/  IMAD R12, R15, R14, R12 ;  /* 0x0000000e0f0c7224 */ /* 0x004fc800078e020c */
[----:B---3--:R-:W-:-:S04]  /*0350*/  IMAD R12, R17, R16, R12 ;  /* 0x00000010110c7224 */ /* 0x008fc800078e020c */
[----:B----4-:R-:W-:-:S04]  /*0360*/  IMAD R12, R19, R18, R12 ;  /* 0x00000012130c7224 */ /* 0x010fc800078e020c */
[----:B-----5:R-:W-:-:S04]  /*0370*/  IMAD R21, R21, R20, R12 ;  /* 0x0000001415157224 */ /* 0x020fc800078e020c */
[----:B------:R-:W-:-:S04]  /*0380*/  IMAD R8, R22, R8, R21 ;  /* 0x0000000816087224 */ /* 0x000fc800078e0215 */
[----:B------:R-:W-:-:S04]  /*0390*/  IMAD R7, R23, R7, R8 ;  /* 0x0000000717077224 */ /* 0x000fc800078e0208 */
[----:B------:R-:W-:-:S04]  /*03a0*/  IMAD R6, R11, R6, R7 ;  /* 0x000000060b067224 */ /* 0x000fc800078e0207 */
[----:B------:R-:W-:-:S05]  /*03b0*/  IMAD R9, R9, R2, R6 ;  /* 0x0000000209097224 */ /* 0x000fca00078e0206 */
[----:B------:R-:W-:Y:S01]  /*03c0*/  STG.E desc[UR6][R4.64], R9 ;  /* 0x0000000904007986 */ /* 0x000fe2000c101906 */
[----:B------:R-:W-:Y:S05]  /*03d0*/  EXIT ;  /* 0x000000000000794d */ /* 0x000fea0003800000 */
.L_x_0:
[----:B------:R-:W-:-:S00]  /*03e0*/  BRA `(.L_x_0) ;  /* 0xfffffffc00fc7947 */ /* 0x000fc0000383ffff */
[----:B------:R-:W-:-:S00]  /*03f0*/  NOP ;  /* 0x0000000000007918 */ /* 0x000fc00000000000 */
        /* <DEDUP_REMOVED lines=8> */
.L_x_1:


//--------------------- .nv.shared._Z8GPU_ConvPiS_S_iiiiii --------------------------
	.section	.nv.shared._Z8GPU_ConvPiS_S_iiiiii,"aw",@nobits
	.sectionflags	@""
	.align	4
.nv.shared._Z8GPU_ConvPiS_S_iiiiii:
	.zero		2048


//--------------------- .nv.shared.reserved.0     --------------------------
	.section	.nv.shared.reserved.0,"aw",@nobits
	.weak		__nv_reservedSMEM_offset_0_alias
	.size		__nv_reservedSMEM_offset_0_alias, 0, 64
	.other		__nv_reservedSMEM_offset_0_alias,@"STO_CUDA_RESERVED_SHARED STV_DEFAULT"
__nv_reservedSMEM_offset_0_alias:
	.zero		0
	.zero		64


//--------------------- .nv.constant0._Z8GPU_ConvPiS_S_iiiiii --------------------------
	.section	.nv.constant0._Z8GPU_ConvPiS_S_iiiiii,"a",@progbits
	.sectionflags	@""
	.align	4
.nv.constant0._Z8GPU_ConvPiS_S_iiiiii:
	.zero		944


//--------------------- SYMBOLS --------------------------

	.type		.nv.reservedSmem.offset0,@object
	.size		.nv.reservedSmem.offset0,0x4
	.type		.nv.reservedSmem.cap,@object
	.size		.nv.reservedSmem.cap,0x4
